	.headerflags	@"EF_CUDA_TEXMODE_UNIFIED EF_CUDA_64BIT_ADDRESS EF_CUDA_ACCELERATORS EF_CUDA_SM90 EF_CUDA_VIRTUAL_SM(EF_CUDA_SM90)"
	.elftype	@"ET_EXEC"


//--------------------- .nv.info                  --------------------------
	.section	.nv.info,"",@"SHT_CUDA_INFO"
	.align	4


	//----- nvinfo : EIATTR_REGCOUNT
	.align		4
        /*0000*/ 	.byte	0x04, 0x2f
        /*0002*/ 	.short	(.L_1 - .L_0)
	.align		4
.L_0:
        /*0004*/ 	.word	index@(triton_poi_fused_convolution_16)
        /*0008*/ 	.word	0x0000000c


	//----- nvinfo : EIATTR_MIN_STACK_SIZE
	.align		4
.L_1:
        /*000c*/ 	.byte	0x04, 0x12
        /*000e*/ 	.short	(.L_3 - .L_2)
	.align		4
.L_2:
        /*0010*/ 	.word	index@(triton_poi_fused_convolution_16)
        /*0014*/ 	.word	0x00000000


	//----- nvinfo : EIATTR_FRAME_SIZE
	.align		4
.L_3:
        /*0018*/ 	.byte	0x04, 0x11
        /*001a*/ 	.short	(.L_5 - .L_4)
	.align		4
.L_4:
        /*001c*/ 	.word	index@(triton_poi_fused_convolution_16)
        /*0020*/ 	.word	0x00000000


	//----- nvinfo : EIATTR_MIN_STACK_SIZE
	.align		4
.L_5:
        /*0024*/ 	.byte	0x04, 0x12
        /*0026*/ 	.short	(.L_7 - .L_6)
	.align		4
.L_6:
        /*0028*/ 	.word	index@(triton_poi_fused_convolution_16)
        /*002c*/ 	.word	0x00000000
.L_7:


//--------------------- .nv.info.triton_poi_fused_convolution_16 --------------------------
	.section	.nv.info.triton_poi_fused_convolution_16,"",@"SHT_CUDA_INFO"
	.sectionflags	@""
	.align	4


	//----- nvinfo : EIATTR_CUDA_API_VERSION
	.align		4
        /*0000*/ 	.byte	0x04, 0x37
        /*0002*/ 	.short	(.L_9 - .L_8)
.L_8:
        /*0004*/ 	.word	0x0000007c


	//----- nvinfo : EIATTR_KPARAM_INFO
	.align		4
.L_9:
        /*0008*/ 	.byte	0x04, 0x17
        /*000a*/ 	.short	(.L_11 - .L_10)
.L_10:
        /*000c*/ 	.word	0x00000000
        /*0010*/ 	.short	0x0002
        /*0012*/ 	.short	0x0010
        /*0014*/ 	.byte	0x00, 0xf0, 0x11, 0x00


	//----- nvinfo : EIATTR_KPARAM_INFO
	.align		4
.L_11:
        /*0018*/ 	.byte	0x04, 0x17
        /*001a*/ 	.short	(.L_13 - .L_12)
.L_12:
        /*001c*/ 	.word	0x00000000
        /*0020*/ 	.short	0x0001
        /*0022*/ 	.short	0x0008
        /*0024*/ 	.byte	0x00, 0xf4, 0x21, 0x00


	//----- nvinfo : EIATTR_KPARAM_INFO
	.align		4
.L_13:
        /*0028*/ 	.byte	0x04, 0x17
        /*002a*/ 	.short	(.L_15 - .L_14)
.L_14:
        /*002c*/ 	.word	0x00000000
        /*0030*/ 	.short	0x0000
        /*0032*/ 	.short	0x0000
        /*0034*/ 	.byte	0x00, 0xf4, 0x21, 0x00


	//----- nvinfo : EIATTR_SPARSE_MMA_MASK
	.align		4
.L_15:
        /*0038*/ 	.byte	0x03, 0x50
        /*003a*/ 	.short	0x0000


	//----- nvinfo : EIATTR_MAXREG_COUNT
	.align		4
        /*003c*/ 	.byte	0x03, 0x1b
        /*003e*/ 	.short	0x00ff


	//----- nvinfo : EIATTR_EXIT_INSTR_OFFSETS
	.align		4
        /*0040*/ 	.byte	0x04, 0x1c
        /*0042*/ 	.short	(.L_17 - .L_16)


	//   ....[0]....
.L_16:
        /*0044*/ 	.word	0x000001b0


	//   ....[1]....
        /*0048*/ 	.word	0x000001d0


	//----- nvinfo : EIATTR_REQNTID
	.align		4
.L_17:
        /*004c*/ 	.byte	0x04, 0x10
        /*004e*/ 	.short	(.L_19 - .L_18)
.L_18:
        /*0050*/ 	.word	0x00000020
        /*0054*/ 	.word	0x00000001
        /*0058*/ 	.word	0x00000001


	//----- nvinfo : EIATTR_CBANK_PARAM_SIZE
	.align		4
.L_19:
        /*005c*/ 	.byte	0x03, 0x19
        /*005e*/ 	.short	0x0014


	//----- nvinfo : EIATTR_PARAM_CBANK
	.align		4
        /*0060*/ 	.byte	0x04, 0x0a
        /*0062*/ 	.short	(.L_21 - .L_20)
	.align		4
.L_20:
        /*0064*/ 	.word	index@(.nv.constant0.triton_poi_fused_convolution_16)
        /*0068*/ 	.short	0x0210
        /*006a*/ 	.short	0x0014


	//----- nvinfo : EIATTR_SW_WAR
	.align		4
.L_21:
        /*006c*/ 	.byte	0x04, 0x36
        /*006e*/ 	.short	(.L_23 - .L_22)
.L_22:
        /*0070*/ 	.word	0x00000008
.L_23:


//--------------------- .nv.callgraph             --------------------------
	.section	.nv.callgraph,"",@"SHT_CUDA_CALLGRAPH"
	.align	4
	.sectionentsize	8
	.align		4
        /*0000*/ 	.word	0x00000000
	.align		4
        /*0004*/ 	.word	0xffffffff
	.align		4
        /*0008*/ 	.word	0x00000000
	.align		4
        /*000c*/ 	.word	0xfffffffe
	.align		4
        /*0010*/ 	.word	0x00000000
	.align		4
        /*0014*/ 	.word	0xfffffffd
	.align		4
        /*0018*/ 	.word	0x00000000
	.align		4
        /*001c*/ 	.word	0xfffffffc


//--------------------- .text.triton_poi_fused_convolution_16 --------------------------
	.section	.text.triton_poi_fused_convolution_16,"ax",@progbits
	.align	128
        .global         triton_poi_fused_convolution_16
        .type           triton_poi_fused_convolution_16,@function
        .size           triton_poi_fused_convolution_16,(.L_x_1 - triton_poi_fused_convolution_16)
        .other          triton_poi_fused_convolution_16,@"STO_CUDA_ENTRY STV_DEFAULT"
triton_poi_fused_convolution_16:
.text.triton_poi_fused_convolution_16:
[----:B------:R-:W0:Y:S02]  /*0000*/  LDC R1, c[0x0][0x28] ;  /* 0x00000a00ff017b82 */ /* 0x000e240000000800 */
[----:B------:R-:W1:Y:S01]  /*0010*/  S2R R0, SR_TID.X ;  /* 0x0000000000007919 */ /* 0x000e620000002100 */
[----:B------:R-:W2:Y:S01]  /*0020*/  LDC.64 R2, c[0x0][0x210] ;  /* 0x00008400ff027b82 */ /* 0x000ea20000000a00 */
[----:B------:R-:W-:Y:S01]  /*0030*/  ULDC.64 UR4, c[0x0][0x208] ;  /* 0x0000820000047ab9 */ /* 0x000fe20000000a00 */
[----:B------:R-:W3:Y:S06]  /*0040*/  S2R R7, SR_CTAID.X ;  /* 0x0000000000077919 */ /* 0x000eec0000002500 */
[----:B------:R-:W4:Y:S01]  /*0050*/  LDC.64 R4, c[0x0][0x218] ;  /* 0x00008600ff047b82 */ /* 0x000f220000000a00 */
[----:B-1----:R-:W-:Y:S01]  /*0060*/  IMAD.SHL.U32 R0, R0, 0x2, RZ ;  /* 0x0000000200007824 */ /* 0x002fe200078e00ff */
[----:B---3--:R-:W-:-:S04]  /*0070*/  SHF.R.S32.HI R6, RZ, 0x19, R7 ;  /* 0x00000019ff067819 */ /* 0x008fc80000011407 */
[----:B------:R-:W-:Y:S02]  /*0080*/  LOP3.LUT R0, R0, 0x3e, RZ, 0xc0, !PT ;  /* 0x0000003e00007812 */ /* 0x000fe400078ec0ff */
[----:B------:R-:W-:-:S03]  /*0090*/  SGXT R6, R6, 0x1 ;  /* 0x000000010606781a */ /* 0x000fc60000000200 */
[----:B------:R-:W-:-:S04]  /*00a0*/  IMAD R7, R7, 0x40, R0 ;  /* 0x0000004007077824 */ /* 0x000fc800078e0200 */
[C---:B--2---:R-:W-:Y:S01]  /*00b0*/  IMAD.WIDE R2, R7.reuse, 0x4, R2 ;  /* 0x0000000407027825 */ /* 0x044fe200078e0202 */
[----:B------:R-:W-:Y:S02]  /*00c0*/  LEA.HI R6, R6, R7, RZ, 0x2 ;  /* 0x0000000706067211 */ /* 0x000fe400078f10ff */
[----:B------:R-:W-:Y:S02]  /*00d0*/  ISETP.GE.AND P0, PT, R7, 0x40, PT ;  /* 0x000000400700780c */ /* 0x000fe40003f06270 */
[----:B------:R-:W-:-:S04]  /*00e0*/  SHF.R.S32.HI R6, RZ, 0x2, R6 ;  /* 0x00000002ff067819 */ /* 0x000fc80000011406 */
[----:B------:R-:W-:-:S04]  /*00f0*/  LEA.HI R0, R6, R6, RZ, 0x2 ;  /* 0x0000000606007211 */ /* 0x000fc800078f10ff */
[----:B------:R-:W-:Y:S01]  /*0100*/  LOP3.LUT R9, R0, 0xfffffffc, RZ, 0xc0, !PT ;  /* 0xfffffffc00097812 */ /* 0x000fe200078ec0ff */
[----:B------:R-:W-:-:S04]  /*0110*/  IMAD.MOV.U32 R0, RZ, RZ, RZ ;  /* 0x000000ffff007224 */ /* 0x000fc800078e00ff */
[----:B------:R-:W-:Y:S01]  /*0120*/  IMAD.IADD R9, R6, 0x1, -R9 ;  /* 0x0000000106097824 */ /* 0x000fe200078e0a09 */
[----:B------:R-:W-:-:S03]  /*0130*/  CS2R R6, SRZ ;  /* 0x0000000000067805 */ /* 0x000fc6000001ff00 */
[----:B----4-:R-:W-:-:S03]  /*0140*/  IMAD.WIDE R4, R9, 0x4, R4 ;  /* 0x0000000409047825 */ /* 0x010fc600078e0204 */
[----:B------:R-:W2:Y:S01]  /*0150*/  @!P0 LDG.E.64 R6, desc[UR4][R2.64] ;  /* 0x0000000402068981 */ /* 0x000ea2000c1e1b00 */
[----:B------:R-:W-:-:S03]  /*0160*/  IMAD.MOV.U32 R9, RZ, RZ, RZ ;  /* 0x000000ffff097224 */ /* 0x000fc600078e00ff */
[----:B------:R-:W2:Y:S04]  /*0170*/  @!P0 LDG.E.EL R0, desc[UR4][R4.64] ;  /* 0x0000000404008981 */ /* 0x000ea8000c2e1900 */
[----:B------:R-:W3:Y:S01]  /*0180*/  @!P0 LDG.E.EL R9, desc[UR4][R4.64] ;  /* 0x0000000404098981 */ /* 0x000ee2000c2e1900 */
[----:B--2---:R-:W-:Y:S01]  /*0190*/  FADD R7, R0, R7 ;  /* 0x0000000700077221 */ /* 0x004fe20000000000 */
[----:B---3--:R-:W-:Y:S01]  /*01a0*/  FADD R6, R9, R6 ;  /* 0x0000000609067221 */ /* 0x008fe20000000000 */
[----:B------:R-:W-:Y:S06]  /*01b0*/  @P0 EXIT ;  /* 0x000000000000094d */ /* 0x000fec0003800000 */
[----:B------:R-:W-:Y:S01]  /*01c0*/  STG.E.64 desc[UR4][R2.64], R6 ;  /* 0x0000000602007986 */ /* 0x000fe2000c101b04 */
[----:B------:R-:W-:Y:S05]  /*01d0*/  EXIT ;  /* 0x000000000000794d */ /* 0x000fea0003800000 */
.L_x_0:
[----:B------:R-:W-:-:S00]  /*01e0*/  BRA `(.L_x_0) ;  /* 0xfffffffc00fc7947 */ /* 0x000fc0000383ffff */
[----:B------:R-:W-:-:S00]  /*01f0*/  NOP ;  /* 0x0000000000007918 */ /* 0x000fc00000000000 */
        /* <DEDUP_REMOVED lines=8> */
.L_x_1:


//--------------------- .nv.constant0.triton_poi_fused_convolution_16 --------------------------
	.section	.nv.constant0.triton_poi_fused_convolution_16,"a",@progbits
	.sectionflags	@""
	.align	4
.nv.constant0.triton_poi_fused_convolution_16:
	.zero		548
